//
// Generated by NVIDIA NVVM Compiler
//
// Compiler Build ID: CL-36424714
// Cuda compilation tools, release 13.0, V13.0.88
// Based on NVVM 20.0.0
//

.version 9.0
.target sm_100
.address_size 64

	// .globl	_Z15matrixMulKernelPiS_S_
// _ZZ20tiledMatrixMulKernelPiS_S_E8shared_A has been demoted
// _ZZ20tiledMatrixMulKernelPiS_S_E8shared_B has been demoted

.visible .entry _Z15matrixMulKernelPiS_S_(
	.param .u64 .ptr .align 1 _Z15matrixMulKernelPiS_S__param_0,
	.param .u64 .ptr .align 1 _Z15matrixMulKernelPiS_S__param_1,
	.param .u64 .ptr .align 1 _Z15matrixMulKernelPiS_S__param_2
)
{
	.reg .pred 	%p<4>;
	.reg .b32 	%r<36>;
	.reg .b32 	%f<16>;
	.reg .b64 	%rd<13>;

	ld.param.u64 	%rd1, [_Z15matrixMulKernelPiS_S__param_0];
	ld.param.u64 	%rd2, [_Z15matrixMulKernelPiS_S__param_1];
	ld.param.u64 	%rd3, [_Z15matrixMulKernelPiS_S__param_2];
	mov.u32 	%r3, %ctaid.y;
	mov.u32 	%r4, %ntid.y;
	mov.u32 	%r5, %tid.y;
	mad.lo.s32 	%r1, %r3, %r4, %r5;
	mov.u32 	%r6, %ctaid.x;
	mov.u32 	%r7, %ntid.x;
	mov.u32 	%r8, %tid.x;
	mad.lo.s32 	%r2, %r6, %r7, %r8;
	setp.gt.u32 	%p1, %r1, 7;
	setp.gt.s32 	%p2, %r2, 7;
	or.pred  	%p3, %p1, %p2;
	@%p3 bra 	$L__BB0_2;
	cvta.to.global.u64 	%rd4, %rd3;
	cvta.to.global.u64 	%rd5, %rd1;
	cvta.to.global.u64 	%rd6, %rd2;
	shl.b32 	%r9, %r1, 3;
	mul.wide.u32 	%rd7, %r9, 4;
	add.s64 	%rd8, %rd5, %rd7;
	ld.global.u32 	%r10, [%rd8];
	mul.wide.s32 	%rd9, %r2, 4;
	add.s64 	%rd10, %rd6, %rd9;
	ld.global.u32 	%r11, [%rd10];
	mul.lo.s32 	%r12, %r11, %r10;
	cvt.rn.f32.s32 	%f1, %r12;
	ld.global.u32 	%r13, [%rd8+4];
	ld.global.u32 	%r14, [%rd10+32];
	mul.lo.s32 	%r15, %r14, %r13;
	cvt.rn.f32.s32 	%f2, %r15;
	add.f32 	%f3, %f1, %f2;
	ld.global.u32 	%r16, [%rd8+8];
	ld.global.u32 	%r17, [%rd10+64];
	mul.lo.s32 	%r18, %r17, %r16;
	cvt.rn.f32.s32 	%f4, %r18;
	add.f32 	%f5, %f3, %f4;
	ld.global.u32 	%r19, [%rd8+12];
	ld.global.u32 	%r20, [%rd10+96];
	mul.lo.s32 	%r21, %r20, %r19;
	cvt.rn.f32.s32 	%f6, %r21;
	add.f32 	%f7, %f5, %f6;
	ld.global.u32 	%r22, [%rd8+16];
	ld.global.u32 	%r23, [%rd10+128];
	mul.lo.s32 	%r24, %r23, %r22;
	cvt.rn.f32.s32 	%f8, %r24;
	add.f32 	%f9, %f7, %f8;
	ld.global.u32 	%r25, [%rd8+20];
	ld.global.u32 	%r26, [%rd10+160];
	mul.lo.s32 	%r27, %r26, %r25;
	cvt.rn.f32.s32 	%f10, %r27;
	add.f32 	%f11, %f9, %f10;
	ld.global.u32 	%r28, [%rd8+24];
	ld.global.u32 	%r29, [%rd10+192];
	mul.lo.s32 	%r30, %r29, %r28;
	cvt.rn.f32.s32 	%f12, %r30;
	add.f32 	%f13, %f11, %f12;
	ld.global.u32 	%r31, [%rd8+28];
	ld.global.u32 	%r32, [%rd10+224];
	mul.lo.s32 	%r33, %r32, %r31;
	cvt.rn.f32.s32 	%f14, %r33;
	add.f32 	%f15, %f13, %f14;
	cvt.rzi.s32.f32 	%r34, %f15;
	add.s32 	%r35, %r9, %r2;
	mul.wide.s32 	%rd11, %r35, 4;
	add.s64 	%rd12, %rd4, %rd11;
	st.global.u32 	[%rd12], %r34;
$L__BB0_2:
	ret;

}
	// .globl	_Z20tiledMatrixMulKernelPiS_S_
.visible .entry _Z20tiledMatrixMulKernelPiS_S_(
	.param .u64 .ptr .align 1 _Z20tiledMatrixMulKernelPiS_S__param_0,
	.param .u64 .ptr .align 1 _Z20tiledMatrixMulKernelPiS_S__param_1,
	.param .u64 .ptr .align 1 _Z20tiledMatrixMulKernelPiS_S__param_2
)
{
	.reg .pred 	%p<14>;
	.reg .b32 	%r<36>;
	.reg .b32 	%f<41>;
	.reg .b64 	%rd<15>;
	// demoted variable
	.shared .align 4 .b8 _ZZ20tiledMatrixMulKernelPiS_S_E8shared_A[64];
	// demoted variable
	.shared .align 4 .b8 _ZZ20tiledMatrixMulKernelPiS_S_E8shared_B[64];
	ld.param.u64 	%rd4, [_Z20tiledMatrixMulKernelPiS_S__param_0];
	ld.param.u64 	%rd5, [_Z20tiledMatrixMulKernelPiS_S__param_1];
	ld.param.u64 	%rd3, [_Z20tiledMatrixMulKernelPiS_S__param_2];
	cvta.to.global.u64 	%rd1, %rd5;
	cvta.to.global.u64 	%rd6, %rd4;
	mov.u32 	%r12, %ctaid.y;
	mov.u32 	%r13, %ntid.y;
	mov.u32 	%r1, %tid.y;
	mad.lo.s32 	%r2, %r12, %r13, %r1;
	mov.u32 	%r14, %ctaid.x;
	mov.u32 	%r15, %ntid.x;
	mul.lo.s32 	%r3, %r14, %r15;
	mov.u32 	%r4, %tid.x;
	add.s32 	%r5, %r3, %r4;
	shl.b32 	%r16, %r2, 3;
	add.s32 	%r6, %r16, %r4;
	shl.b32 	%r17, %r1, 3;
	add.s32 	%r7, %r5, %r17;
	or.b32  	%r18, %r2, %r4;
	and.b32  	%r19, %r18, 268435448;
	setp.ne.s32 	%p1, %r19, 0;
	mul.wide.u32 	%rd7, %r6, 4;
	add.s64 	%rd2, %rd6, %rd7;
	mov.f32 	%f37, 0f00000000;
	@%p1 bra 	$L__BB1_2;
	ld.global.u32 	%r20, [%rd2];
	cvt.rn.f32.s32 	%f37, %r20;
$L__BB1_2:
	shl.b32 	%r22, %r1, 4;
	mov.u32 	%r23, _ZZ20tiledMatrixMulKernelPiS_S_E8shared_A;
	add.s32 	%r8, %r23, %r22;
	shl.b32 	%r24, %r4, 2;
	add.s32 	%r9, %r8, %r24;
	setp.gt.s32 	%p2, %r5, 7;
	st.shared.f32 	[%r9], %f37;
	setp.gt.u32 	%p3, %r1, 7;
	mov.f32 	%f38, 0f00000000;
	or.pred  	%p4, %p2, %p3;
	@%p4 bra 	$L__BB1_4;
	mul.wide.u32 	%rd8, %r7, 4;
	add.s64 	%rd9, %rd1, %rd8;
	ld.global.u32 	%r25, [%rd9];
	cvt.rn.f32.s32 	%f38, %r25;
$L__BB1_4:
	mov.u32 	%r27, _ZZ20tiledMatrixMulKernelPiS_S_E8shared_B;
	add.s32 	%r11, %r27, %r24;
	add.s32 	%r10, %r11, %r22;
	setp.gt.u32 	%p5, %r2, 7;
	st.shared.f32 	[%r10], %f38;
	bar.sync 	0;
	ld.shared.f32 	%f14, [%r8];
	ld.shared.f32 	%f15, [%r11];
	fma.rn.f32 	%f16, %f14, %f15, 0f00000000;
	ld.shared.f32 	%f17, [%r8+4];
	ld.shared.f32 	%f18, [%r11+16];
	fma.rn.f32 	%f19, %f17, %f18, %f16;
	ld.shared.f32 	%f20, [%r8+8];
	ld.shared.f32 	%f21, [%r11+32];
	fma.rn.f32 	%f22, %f20, %f21, %f19;
	ld.shared.f32 	%f23, [%r8+12];
	ld.shared.f32 	%f24, [%r11+48];
	fma.rn.f32 	%f5, %f23, %f24, %f22;
	bar.sync 	0;
	setp.gt.u32 	%p6, %r4, 3;
	mov.f32 	%f39, 0f00000000;
	or.pred  	%p7, %p5, %p6;
	@%p7 bra 	$L__BB1_6;
	ld.global.u32 	%r30, [%rd2+16];
	cvt.rn.f32.s32 	%f39, %r30;
$L__BB1_6:
	setp.gt.s32 	%p8, %r5, 7;
	st.shared.f32 	[%r9], %f39;
	setp.gt.u32 	%p9, %r1, 3;
	mov.f32 	%f40, 0f00000000;
	or.pred  	%p10, %p8, %p9;
	@%p10 bra 	$L__BB1_8;
	add.s32 	%r32, %r7, 32;
	mul.wide.u32 	%rd10, %r32, 4;
	add.s64 	%rd11, %rd1, %rd10;
	ld.global.u32 	%r33, [%rd11];
	cvt.rn.f32.s32 	%f40, %r33;
$L__BB1_8:
	setp.gt.s32 	%p11, %r5, 7;
	setp.gt.u32 	%p12, %r2, 7;
	st.shared.f32 	[%r10], %f40;
	bar.sync 	0;
	ld.shared.f32 	%f26, [%r8];
	ld.shared.f32 	%f27, [%r11];
	fma.rn.f32 	%f28, %f26, %f27, %f5;
	ld.shared.f32 	%f29, [%r8+4];
	ld.shared.f32 	%f30, [%r11+16];
	fma.rn.f32 	%f31, %f29, %f30, %f28;
	ld.shared.f32 	%f32, [%r8+8];
	ld.shared.f32 	%f33, [%r11+32];
	fma.rn.f32 	%f34, %f32, %f33, %f31;
	ld.shared.f32 	%f35, [%r8+12];
	ld.shared.f32 	%f36, [%r11+48];
	fma.rn.f32 	%f10, %f35, %f36, %f34;
	bar.sync 	0;
	or.pred  	%p13, %p12, %p11;
	@%p13 bra 	$L__BB1_10;
	cvt.rzi.s32.f32 	%r34, %f10;
	add.s32 	%r35, %r6, %r3;
	cvta.to.global.u64 	%rd12, %rd3;
	mul.wide.s32 	%rd13, %r35, 4;
	add.s64 	%rd14, %rd12, %rd13;
	st.global.u32 	[%rd14], %r34;
$L__BB1_10:
	ret;

}


// ===== COMPILED SASS (sm_100) =====

	.target	sm_100

	.elftype	@"ET_EXEC"


//--------------------- .note.nv.tkinfo           --------------------------
	.section	.note.nv.tkinfo,"",@"SHT_NOTE"
	.sectionflags	@"SHF_NOTE_NV_TKINFO"
	.tkinfo
        /*0018*/ 	.word	0x00000002
        /*0030*/ 	.string	""
        /*0030*/ 	.string	"ptxas"
        /*0030*/ 	.string	"Cuda compilation tools, release 13.0, V13.0.88"
        /*0030*/ 	.string	"Build cuda_13.0.r13.0/compiler.36424714_0"
        /*0030*/ 	.string	"-arch sm_100 -m 64 "



//--------------------- .note.nv.cuinfo           --------------------------
	.section	.note.nv.cuinfo,"",@"SHT_NOTE"
	.sectionflags	@"SHF_NOTE_NV_CUINFO"
        /*0018*/ 	.short	0x0002
        /*001a*/ 	.short	0x0064
        /*001c*/ 	.short	0x0082
	.zero		2


//--------------------- .nv.info                  --------------------------
	.section	.nv.info,"",@"SHT_CUDA_INFO"
	.align	4


	//----- nvinfo : EIATTR_REGCOUNT
	.align		4
        /*0000*/ 	.byte	0x04, 0x2f
        /*0002*/ 	.short	(.L_1 - .L_0)
	.align		4
.L_0:
        /*0004*/ 	.word	index@(_Z15matrixMulKernelPiS_S_)
        /*0008*/ 	.word	0x0000001a


	//----- nvinfo : EIATTR_FRAME_SIZE
	.align		4
.L_1:
        /*000c*/ 	.byte	0x04, 0x11
        /*000e*/ 	.short	(.L_3 - .L_2)
	.align		4
.L_2:
        /*0010*/ 	.word	index@(_Z15matrixMulKernelPiS_S_)
        /*0014*/ 	.word	0x00000000


	//----- nvinfo : EIATTR_REGCOUNT
	.align		4
.L_3:
        /*0018*/ 	.byte	0x04, 0x2f
        /*001a*/ 	.short	(.L_5 - .L_4)
	.align		4
.L_4:
        /*001c*/ 	.word	index@(_Z20tiledMatrixMulKernelPiS_S_)
        /*0020*/ 	.word	0x0000001e


	//----- nvinfo : EIATTR_FRAME_SIZE
	.align		4
.L_5:
        /*0024*/ 	.byte	0x04, 0x11
        /*0026*/ 	.short	(.L_7 - .L_6)
	.align		4
.L_6:
        /*0028*/ 	.word	index@(_Z20tiledMatrixMulKernelPiS_S_)
        /*002c*/ 	.word	0x00000000


	//----- nvinfo : EIATTR_MIN_STACK_SIZE
	.align		4
.L_7:
        /*0030*/ 	.byte	0x04, 0x12
        /*0032*/ 	.short	(.L_9 - .L_8)
	.align		4
.L_8:
        /*0034*/ 	.word	index@(_Z20tiledMatrixMulKernelPiS_S_)
        /*0038*/ 	.word	0x00000000


	//----- nvinfo : EIATTR_MIN_STACK_SIZE
	.align		4
.L_9:
        /*003c*/ 	.byte	0x04, 0x12
        /*003e*/ 	.short	(.L_11 - .L_10)
	.align		4
.L_10:
        /*0040*/ 	.word	index@(_Z15matrixMulKernelPiS_S_)
        /*0044*/ 	.word	0x00000000
.L_11:


//--------------------- .nv.compat                --------------------------
	.section	.nv.compat,"",@"SHT_CUDA_COMPAT_INFO"
	.align	4
        /*0000*/ 	.byte	0x02, 0x09, 0x00, 0x00, 0x02, 0x02, 0x01, 0x00, 0x02, 0x05, 0x05, 0x00, 0x03, 0x07, 0x01, 0x01
        /*0010*/ 	.byte	0x02, 0x03, 0x00, 0x00, 0x02, 0x06, 0x01, 0x00, 0x04, 0x0b, 0x08, 0x00, 0x09, 0x00, 0x00, 0x00
        /*0020*/ 	.byte	0x00, 0x00, 0x00, 0x00


//--------------------- .nv.info._Z20tiledMatrixMulKernelPiS_S_ --------------------------
	.section	.nv.info._Z20tiledMatrixMulKernelPiS_S_,"",@"SHT_CUDA_INFO"
	.sectionflags	@""
	.align	4


	//----- nvinfo : EIATTR_CUDA_API_VERSION
	.align		4
        /*0000*/ 	.byte	0x04, 0x37
        /*0002*/ 	.short	(.L_13 - .L_12)
.L_12:
        /*0004*/ 	.word	0x00000082


	//----- nvinfo : EIATTR_KPARAM_INFO
	.align		4
.L_13:
        /*0008*/ 	.byte	0x04, 0x17
        /*000a*/ 	.short	(.L_15 - .L_14)
.L_14:
        /*000c*/ 	.word	0x00000000
        /*0010*/ 	.short	0x0002
        /*0012*/ 	.short	0x0010
        /*0014*/ 	.byte	0x00, 0xf5, 0x21, 0x00


	//----- nvinfo : EIATTR_KPARAM_INFO
	.align		4
.L_15:
        /*0018*/ 	.byte	0x04, 0x17
        /*001a*/ 	.short	(.L_17 - .L_16)
.L_16:
        /*001c*/ 	.word	0x00000000
        /*0020*/ 	.short	0x0001
        /*0022*/ 	.short	0x0008
        /*0024*/ 	.byte	0x00, 0xf5, 0x21, 0x00


	//----- nvinfo : EIATTR_KPARAM_INFO
	.align		4
.L_17:
        /*0028*/ 	.byte	0x04, 0x17
        /*002a*/ 	.short	(.L_19 - .L_18)
.L_18:
        /*002c*/ 	.word	0x00000000
        /*0030*/ 	.short	0x0000
        /*0032*/ 	.short	0x0000
        /*0034*/ 	.byte	0x00, 0xf5, 0x21, 0x00


	//----- nvinfo : EIATTR_SPARSE_MMA_MASK
	.align		4
.L_19:
        /*0038*/ 	.byte	0x03, 0x50
        /*003a*/ 	.short	0x0000


	//----- nvinfo : EIATTR_MAXREG_COUNT
	.align		4
        /*003c*/ 	.byte	0x03, 0x1b
        /*003e*/ 	.short	0x00ff


	//----- nvinfo : EIATTR_NUM_BARRIERS
	.align		4
        /*0040*/ 	.byte	0x02, 0x4c
        /*0042*/ 	.byte	0x01
	.zero		1


	//----- nvinfo : EIATTR_MERCURY_ISA_VERSION
	.align		4
        /*0044*/ 	.byte	0x03, 0x5f
        /*0046*/ 	.short	0x0101


	//----- nvinfo : EIATTR_VRC_CTA_INIT_COUNT
	.align		4
        /*0048*/ 	.byte	0x02, 0x4a
	.zero		1
	.zero		1


	//----- nvinfo : EIATTR_EXIT_INSTR_OFFSETS
	.align		4
        /*004c*/ 	.byte	0x04, 0x1c
        /*004e*/ 	.short	(.L_21 - .L_20)


	//   ....[0]....
.L_20:
        /*0050*/ 	.word	0x00000490


	//   ....[1]....
        /*0054*/ 	.word	0x00000520


	//----- nvinfo : EIATTR_CBANK_PARAM_SIZE
	.align		4
.L_21:
        /*0058*/ 	.byte	0x03, 0x19
        /*005a*/ 	.short	0x0018


	//----- nvinfo : EIATTR_PARAM_CBANK
	.align		4
        /*005c*/ 	.byte	0x04, 0x0a
        /*005e*/ 	.short	(.L_23 - .L_22)
	.align		4
.L_22:
        /*0060*/ 	.word	index@(.nv.constant0._Z20tiledMatrixMulKernelPiS_S_)
        /*0064*/ 	.short	0x0380
        /*0066*/ 	.short	0x0018


	//----- nvinfo : EIATTR_SW_WAR
	.align		4
.L_23:
        /*0068*/ 	.byte	0x04, 0x36
        /*006a*/ 	.short	(.L_25 - .L_24)
.L_24:
        /*006c*/ 	.word	0x00000008
.L_25:


//--------------------- .nv.info._Z15matrixMulKernelPiS_S_ --------------------------
	.section	.nv.info._Z15matrixMulKernelPiS_S_,"",@"SHT_CUDA_INFO"
	.sectionflags	@""
	.align	4


	//----- nvinfo : EIATTR_CUDA_API_VERSION
	.align		4
        /*0000*/ 	.byte	0x04, 0x37
        /*0002*/ 	.short	(.L_27 - .L_26)
.L_26:
        /*0004*/ 	.word	0x00000082


	//----- nvinfo : EIATTR_KPARAM_INFO
	.align		4
.L_27:
        /*0008*/ 	.byte	0x04, 0x17
        /*000a*/ 	.short	(.L_29 - .L_28)
.L_28:
        /*000c*/ 	.word	0x00000000
        /*0010*/ 	.short	0x0002
        /*0012*/ 	.short	0x0010
        /*0014*/ 	.byte	0x00, 0xf5, 0x21, 0x00


	//----- nvinfo : EIATTR_KPARAM_INFO
	.align		4
.L_29:
        /*0018*/ 	.byte	0x04, 0x17
        /*001a*/ 	.short	(.L_31 - .L_30)
.L_30:
        /*001c*/ 	.word	0x00000000
        /*0020*/ 	.short	0x0001
        /*0022*/ 	.short	0x0008
        /*0024*/ 	.byte	0x00, 0xf5, 0x21, 0x00


	//----- nvinfo : EIATTR_KPARAM_INFO
	.align		4
.L_31:
        /*0028*/ 	.byte	0x04, 0x17
        /*002a*/ 	.short	(.L_33 - .L_32)
.L_32:
        /*002c*/ 	.word	0x00000000
        /*0030*/ 	.short	0x0000
        /*0032*/ 	.short	0x0000
        /*0034*/ 	.byte	0x00, 0xf5, 0x21, 0x00


	//----- nvinfo : EIATTR_SPARSE_MMA_MASK
	.align		4
.L_33:
        /*0038*/ 	.byte	0x03, 0x50
        /*003a*/ 	.short	0x0000


	//----- nvinfo : EIATTR_MAXREG_COUNT
	.align		4
        /*003c*/ 	.byte	0x03, 0x1b
        /*003e*/ 	.short	0x00ff


	//----- nvinfo : EIATTR_MERCURY_ISA_VERSION
	.align		4
        /*0040*/ 	.byte	0x03, 0x5f
        /*0042*/ 	.short	0x0101


	//----- nvinfo : EIATTR_VRC_CTA_INIT_COUNT
	.align		4
        /*0044*/ 	.byte	0x02, 0x4a
	.zero		1
	.zero		1


	//----- nvinfo : EIATTR_EXIT_INSTR_OFFSETS
	.align		4
        /*0048*/ 	.byte	0x04, 0x1c
        /*004a*/ 	.short	(.L_35 - .L_34)


	//   ....[0]....
.L_34:
        /*004c*/ 	.word	0x000000b0


	//   ....[1]....
        /*0050*/ 	.word	0x000003e0


	//----- nvinfo : EIATTR_CBANK_PARAM_SIZE
	.align		4
.L_35:
        /*0054*/ 	.byte	0x03, 0x19
        /*0056*/ 	.short	0x0018


	//----- nvinfo : EIATTR_PARAM_CBANK
	.align		4
        /*0058*/ 	.byte	0x04, 0x0a
        /*005a*/ 	.short	(.L_37 - .L_36)
	.align		4
.L_36:
        /*005c*/ 	.word	index@(.nv.constant0._Z15matrixMulKernelPiS_S_)
        /*0060*/ 	.short	0x0380
        /*0062*/ 	.short	0x0018


	//----- nvinfo : EIATTR_SW_WAR
	.align		4
.L_37:
        /*0064*/ 	.byte	0x04, 0x36
        /*0066*/ 	.short	(.L_39 - .L_38)
.L_38:
        /*0068*/ 	.word	0x00000008
.L_39:


//--------------------- .nv.callgraph             --------------------------
	.section	.nv.callgraph,"",@"SHT_CUDA_CALLGRAPH"
	.align	4
	.sectionentsize	8
	.align		4
        /*0000*/ 	.word	0x00000000
	.align		4
        /*0004*/ 	.word	0xffffffff
	.align		4
        /*0008*/ 	.word	0x00000000
	.align		4
        /*000c*/ 	.word	0xfffffffe
	.align		4
        /*0010*/ 	.word	0x00000000
	.align		4
        /*0014*/ 	.word	0xfffffffd
	.align		4
        /*0018*/ 	.word	0x00000000
	.align		4
        /*001c*/ 	.word	0xfffffffc


//--------------------- .text._Z20tiledMatrixMulKernelPiS_S_ --------------------------
	.section	.text._Z20tiledMatrixMulKernelPiS_S_,"ax",@progbits
	.align	128
        .global         _Z20tiledMatrixMulKernelPiS_S_
        .type           _Z20tiledMatrixMulKernelPiS_S_,@function
        .size           _Z20tiledMatrixMulKernelPiS_S_,(.L_x_2 - _Z20tiledMatrixMulKernelPiS_S_)
        .other          _Z20tiledMatrixMulKernelPiS_S_,@"STO_CUDA_ENTRY STV_DEFAULT"
_Z20tiledMatrixMulKernelPiS_S_:
.text._Z20tiledMatrixMulKernelPiS_S_:
[----:B------:R-:W-:Y:S01]  /*0000*/  LDC R1, c[0x0][0x37c] ;  /* 0x0000df00ff017b82 */ /* 0x000fe20000000800 */
[----:B------:R-:W0:Y:S07]  /*0010*/  S2R R18, SR_TID.X ;  /* 0x0000000000127919 */ /* 0x000e2e0000002100 */
[----:B------:R-:W1:Y:S01]  /*0020*/  S2UR UR4, SR_CTAID.X ;  /* 0x00000000000479c3 */ /* 0x000e620000002500 */
[----:B------:R-:W2:Y:S01]  /*0030*/  LDCU.64 UR8, c[0x0][0x358] ;  /* 0x00006b00ff0877ac */ /* 0x000ea20008000a00 */
[----:B------:R-:W3:Y:S06]  /*0040*/  S2R R11, SR_TID.Y ;  /* 0x00000000000b7919 */ /* 0x000eec0000002200 */
[----:B------:R-:W4:Y:S01]  /*0050*/  LDC R13, c[0x0][0x364] ;  /* 0x0000d900ff0d7b82 */ /* 0x000f220000000800 */
[----:B------:R-:W1:Y:S07]  /*0060*/  LDCU UR5, c[0x0][0x360] ;  /* 0x00006c00ff0577ac */ /* 0x000e6e0008000800 */
[----:B------:R-:W5:Y:S01]  /*0070*/  LDC.64 R2, c[0x0][0x380] ;  /* 0x0000e000ff027b82 */ /* 0x000f620000000a00 */
[----:B-1----:R-:W-:-:S07]  /*0080*/  UIMAD UR4, UR4, UR5, URZ ;  /* 0x00000005040472a4 */ /* 0x002fce000f8e02ff */
[----:B------:R-:W4:Y:S01]  /*0090*/  S2UR UR5, SR_CTAID.Y ;  /* 0x00000000000579c3 */ /* 0x000f220000002600 */
[----:B0-----:R-:W-:Y:S01]  /*00a0*/  VIADD R12, R18, UR4 ;  /* 0x00000004120c7c36 */ /* 0x001fe20008000000 */
[----:B---3--:R-:W-:-:S04]  /*00b0*/  ISETP.GT.U32.AND P1, PT, R11, 0x7, PT ;  /* 0x000000070b00780c */ /* 0x008fc80003f24070 */
[----:B------:R-:W-:Y:S02]  /*00c0*/  LEA R7, R11, R12, 0x3 ;  /* 0x0000000c0b077211 */ /* 0x000fe400078e18ff */
[----:B------:R-:W-:Y:S01]  /*00d0*/  ISETP.GT.OR P1, PT, R12, 0x7, P1 ;  /* 0x000000070c00780c */ /* 0x000fe20000f24670 */
[----:B----4-:R-:W-:-:S12]  /*00e0*/  IMAD R13, R13, UR5, R11 ;  /* 0x000000050d0d7c24 */ /* 0x010fd8000f8e020b */
[----:B------:R-:W0:Y:S01]  /*00f0*/  @!P1 LDC.64 R4, c[0x0][0x388] ;  /* 0x0000e200ff049b82 */ /* 0x000e220000000a00 */
[C-C-:B------:R-:W-:Y:S01]  /*0100*/  IMAD R0, R13.reuse, 0x8, R18.reuse ;  /* 0x000000080d007824 */ /* 0x140fe200078e0212 */
[----:B------:R-:W-:-:S03]  /*0110*/  LOP3.LUT P2, RZ, R13, 0xffffff8, R18, 0xc8, !PT ;  /* 0x0ffffff80dff7812 */ /* 0x000fc6000784c812 */
[----:B-----5:R-:W-:-:S10]  /*0120*/  IMAD.WIDE.U32 R2, R0, 0x4, R2 ;  /* 0x0000000400027825 */ /* 0x020fd400078e0002 */
[----:B--2---:R-:W2:Y:S01]  /*0130*/  @!P2 LDG.E R6, desc[UR8][R2.64] ;  /* 0x000000080206a981 */ /* 0x004ea2000c1e1900 */
[----:B0-----:R-:W-:-:S06]  /*0140*/  @!P1 IMAD.WIDE.U32 R4, R7, 0x4, R4 ;  /* 0x0000000407049825 */ /* 0x001fcc00078e0004 */
[----:B------:R-:W3:Y:S01]  /*0150*/  @!P1 LDG.E R4, desc[UR8][R4.64] ;  /* 0x0000000804049981 */ /* 0x000ee2000c1e1900 */
[----:B------:R-:W0:Y:S01]  /*0160*/  S2UR UR7, SR_CgaCtaId ;  /* 0x00000000000779c3 */ /* 0x000e220000008800 */
[----:B------:R-:W-:Y:S02]  /*0170*/  UMOV UR5, 0x400 ;  /* 0x0000040000057882 */ /* 0x000fe40000000000 */
[----:B------:R-:W-:Y:S01]  /*0180*/  UIADD3 UR6, UPT, UPT, UR5, 0x40, URZ ;  /* 0x0000004005067890 */ /* 0x000fe2000fffe0ff */
[----:B------:R-:W-:Y:S01]  /*0190*/  ISETP.GT.U32.AND P0, PT, R11, 0x3, PT ;  /* 0x000000030b00780c */ /* 0x000fe20003f04070 */
[----:B------:R-:W-:-:S03]  /*01a0*/  HFMA2 R9, -RZ, RZ, 0, 0 ;  /* 0x00000000ff097431 */ /* 0x000fc600000001ff */
[----:B------:R-:W-:Y:S01]  /*01b0*/  ISETP.GT.OR P0, PT, R12, 0x7, P0 ;  /* 0x000000070c00780c */ /* 0x000fe20000704670 */
[----:B------:R-:W-:-:S12]  /*01c0*/  IMAD.MOV.U32 R10, RZ, RZ, RZ ;  /* 0x000000ffff0a7224 */ /* 0x000fd800078e00ff */
[----:B------:R-:W1:Y:S01]  /*01d0*/  @!P0 LDC.64 R14, c[0x0][0x388] ;  /* 0x0000e200ff0e8b82 */ /* 0x000e620000000a00 */
[----:B0-----:R-:W-:Y:S02]  /*01e0*/  ULEA UR5, UR7, UR5, 0x18 ;  /* 0x0000000507057291 */ /* 0x001fe4000f8ec0ff */
[----:B------:R-:W-:-:S04]  /*01f0*/  ULEA UR6, UR7, UR6, 0x18 ;  /* 0x0000000607067291 */ /* 0x000fc8000f8ec0ff */
[C---:B------:R-:W-:Y:S02]  /*0200*/  LEA R8, R11.reuse, UR5, 0x4 ;  /* 0x000000050b087c11 */ /* 0x040fe4000f8e20ff */
[C---:B------:R-:W-:Y:S02]  /*0210*/  LEA R16, R18.reuse, UR6, 0x2 ;  /* 0x0000000612107c11 */ /* 0x040fe4000f8e10ff */
[----:B------:R-:W-:Y:S02]  /*0220*/  LEA R21, R18, R8, 0x2 ;  /* 0x0000000812157211 */ /* 0x000fe400078e10ff */
[----:B------:R-:W-:Y:S01]  /*0230*/  LEA R22, R11, R16, 0x4 ;  /* 0x000000100b167211 */ /* 0x000fe200078e20ff */
[----:B------:R-:W-:-:S04]  /*0240*/  @!P0 VIADD R7, R7, 0x20 ;  /* 0x0000002007078836 */ /* 0x000fc80000000000 */
[----:B-1----:R-:W-:Y:S01]  /*0250*/  @!P0 IMAD.WIDE.U32 R14, R7, 0x4, R14 ;  /* 0x00000004070e8825 */ /* 0x002fe200078e000e */
[----:B--2---:R-:W-:-:S05]  /*0260*/  @!P2 I2FP.F32.S32 R10, R6 ;  /* 0x00000006000aa245 */ /* 0x004fca0000201400 */
[----:B------:R-:W-:Y:S01]  /*0270*/  STS [R21], R10 ;  /* 0x0000000a15007388 */ /* 0x000fe20000000800 */
[----:B---3--:R-:W-:-:S05]  /*0280*/  @!P1 I2FP.F32.S32 R9, R4 ;  /* 0x0000000400099245 */ /* 0x008fca0000201400 */
[----:B------:R-:W-:Y:S01]  /*0290*/  STS [R22], R9 ;  /* 0x0000000916007388 */ /* 0x000fe20000000800 */
[----:B------:R-:W-:Y:S01]  /*02a0*/  BAR.SYNC.DEFER_BLOCKING 0x0 ;  /* 0x0000000000007b1d */ /* 0x000fe20000010000 */
[----:B------:R-:W-:-:S04]  /*02b0*/  ISETP.GT.U32.AND P1, PT, R18, 0x3, PT ;  /* 0x000000031200780c */ /* 0x000fc80003f24070 */
[----:B------:R-:W-:Y:S01]  /*02c0*/  ISETP.GT.U32.OR P1, PT, R13, 0x7, P1 ;  /* 0x000000070d00780c */ /* 0x000fe20000f24470 */
[----:B------:R-:W-:Y:S04]  /*02d0*/  LDS R19, [R16] ;  /* 0x0000000010137984 */ /* 0x000fe80000000800 */
[----:B------:R-:W-:Y:S04]  /*02e0*/  LDS R20, [R16+0x10] ;  /* 0x0000100010147984 */ /* 0x000fe80000000800 */
[----:B------:R-:W-:Y:S04]  /*02f0*/  LDS R17, [R16+0x20] ;  /* 0x0000200010117984 */ /* 0x000fe80000000800 */
[----:B------:R-:W-:Y:S04]  /*0300*/  LDS R18, [R16+0x30] ;  /* 0x0000300010127984 */ /* 0x000fe80000000800 */
[----:B------:R-:W0:Y:S01]  /*0310*/  LDS.128 R4, [R8] ;  /* 0x0000000008047984 */ /* 0x000e220000000c00 */
[----:B------:R-:W-:Y:S06]  /*0320*/  BAR.SYNC.DEFER_BLOCKING 0x0 ;  /* 0x0000000000007b1d */ /* 0x000fec0000010000 */
[----:B------:R-:W2:Y:S04]  /*0330*/  @!P1 LDG.E R2, desc[UR8][R2.64+0x10] ;  /* 0x0000100802029981 */ /* 0x000ea8000c1e1900 */
[----:B------:R-:W3:Y:S01]  /*0340*/  @!P0 LDG.E R14, desc[UR8][R14.64] ;  /* 0x000000080e0e8981 */ /* 0x000ee2000c1e1900 */
[----:B------:R-:W-:Y:S01]  /*0350*/  IMAD.MOV.U32 R24, RZ, RZ, RZ ;  /* 0x000000ffff187224 */ /* 0x000fe200078e00ff */
[----:B------:R-:W-:Y:S01]  /*0360*/  MOV R23, RZ ;  /* 0x000000ff00177202 */ /* 0x000fe20000000f00 */
[----:B0-----:R-:W-:-:S04]  /*0370*/  FFMA R19, R4, R19, RZ ;  /* 0x0000001304137223 */ /* 0x001fc800000000ff */
[----:B------:R-:W-:-:S04]  /*0380*/  FFMA R20, R20, R5, R19 ;  /* 0x0000000514147223 */ /* 0x000fc80000000013 */
[----:B------:R-:W-:-:S04]  /*0390*/  FFMA R17, R17, R6, R20 ;  /* 0x0000000611117223 */ /* 0x000fc80000000014 */
[----:B------:R-:W-:Y:S01]  /*03a0*/  FFMA R7, R18, R7, R17 ;  /* 0x0000000712077223 */ /* 0x000fe20000000011 */
[----:B--2---:R-:W-:Y:S02]  /*03b0*/  @!P1 I2FP.F32.S32 R24, R2 ;  /* 0x0000000200189245 */ /* 0x004fe40000201400 */
[----:B---3--:R-:W-:-:S03]  /*03c0*/  @!P0 I2FP.F32.S32 R23, R14 ;  /* 0x0000000e00178245 */ /* 0x008fc60000201400 */
[----:B------:R-:W-:Y:S04]  /*03d0*/  STS [R21], R24 ;  /* 0x0000001815007388 */ /* 0x000fe80000000800 */
[----:B------:R-:W-:Y:S01]  /*03e0*/  STS [R22], R23 ;  /* 0x0000001716007388 */ /* 0x000fe20000000800 */
[----:B------:R-:W-:Y:S01]  /*03f0*/  BAR.SYNC.DEFER_BLOCKING 0x0 ;  /* 0x0000000000007b1d */ /* 0x000fe20000010000 */
[----:B------:R-:W-:-:S05]  /*0400*/  ISETP.GT.AND P0, PT, R12, 0x7, PT ;  /* 0x000000070c00780c */ /* 0x000fca0003f04270 */
[----:B------:R-:W-:Y:S04]  /*0410*/  LDS R25, [R16] ;  /* 0x0000000010197984 */ /* 0x000fe80000000800 */
[----:B------:R-:W0:Y:S04]  /*0420*/  LDS.128 R8, [R8] ;  /* 0x0000000008087984 */ /* 0x000e280000000c00 */
[----:B------:R1:W2:Y:S04]  /*0430*/  LDS R27, [R16+0x10] ;  /* 0x00001000101b7984 */ /* 0x0002a80000000800 */
[----:B------:R1:W3:Y:S04]  /*0440*/  LDS R14, [R16+0x20] ;  /* 0x00002000100e7984 */ /* 0x0002e80000000800 */
[----:B------:R1:W4:Y:S01]  /*0450*/  LDS R15, [R16+0x30] ;  /* 0x00003000100f7984 */ /* 0x0003220000000800 */
[----:B------:R-:W-:Y:S01]  /*0460*/  BAR.SYNC.DEFER_BLOCKING 0x0 ;  /* 0x0000000000007b1d */ /* 0x000fe20000010000 */
[----:B------:R-:W-:Y:S01]  /*0470*/  ISETP.GT.U32.OR P0, PT, R13, 0x7, P0 ;  /* 0x000000070d00780c */ /* 0x000fe20000704470 */
[----:B0-----:R-:W-:-:S12]  /*0480*/  FFMA R4, R8, R25, R7 ;  /* 0x0000001908047223 */ /* 0x001fd80000000007 */
[----:B-1----:R-:W-:Y:S05]  /*0490*/  @P0 EXIT ;  /* 0x000000000000094d */ /* 0x002fea0003800000 */
[----:B------:R-:W0:Y:S01]  /*04a0*/  LDC.64 R2, c[0x0][0x390] ;  /* 0x0000e400ff027b82 */ /* 0x000e220000000a00 */
[----:B--2---:R-:W-:Y:S01]  /*04b0*/  FFMA R9, R27, R9, R4 ;  /* 0x000000091b097223 */ /* 0x004fe20000000004 */
[----:B------:R-:W-:-:S03]  /*04c0*/  VIADD R7, R0, UR4 ;  /* 0x0000000400077c36 */ /* 0x000fc60008000000 */
[----:B---3--:R-:W-:-:S04]  /*04d0*/  FFMA R10, R14, R10, R9 ;  /* 0x0000000a0e0a7223 */ /* 0x008fc80000000009 */
[----:B----4-:R-:W-:-:S04]  /*04e0*/  FFMA R10, R15, R11, R10 ;  /* 0x0000000b0f0a7223 */ /* 0x010fc8000000000a */
[----:B------:R-:W1:Y:S01]  /*04f0*/  F2I.TRUNC.NTZ R5, R10 ;  /* 0x0000000a00057305 */ /* 0x000e62000020f100 */
[----:B0-----:R-:W-:-:S05]  /*0500*/  IMAD.WIDE R2, R7, 0x4, R2 ;  /* 0x0000000407027825 */ /* 0x001fca00078e0202 */
[----:B-1----:R-:W-:Y:S01]  /*0510*/  STG.E desc[UR8][R2.64], R5 ;  /* 0x0000000502007986 */ /* 0x002fe2000c101908 */
[----:B------:R-:W-:Y:S05]  /*0520*/  EXIT ;  /* 0x000000000000794d */ /* 0x000fea0003800000 */
.L_x_0:
[----:B------:R-:W-:-:S00]  /*0530*/  BRA `(.L_x_0) ;  /* 0xfffffffc00fc7947 */ /* 0x000fc0000383ffff */
[----:B------:R-:W-:-:S00]  /*0540*/  NOP ;  /* 0x0000000000007918 */ /* 0x000fc00000000000 */
        /* <DEDUP_REMOVED lines=11> */
.L_x_2:


//--------------------- .text._Z15matrixMulKernelPiS_S_ --------------------------
	.section	.text._Z15matrixMulKernelPiS_S_,"ax",@progbits
	.align	128
        .global         _Z15matrixMulKernelPiS_S_
        .type           _Z15matrixMulKernelPiS_S_,@function
        .size           _Z15matrixMulKernelPiS_S_,(.L_x_3 - _Z15matrixMulKernelPiS_S_)
        .other          _Z15matrixMulKernelPiS_S_,@"STO_CUDA_ENTRY STV_DEFAULT"
_Z15matrixMulKernelPiS_S_:
.text._Z15matrixMulKernelPiS_S_:
[----:B------:R-:W-:Y:S01]  /*0000*/  LDC R1, c[0x0][0x37c] ;  /* 0x0000df00ff017b82 */ /* 0x000fe20000000800 */
[----:B------:R-:W0:Y:S07]  /*0010*/  S2R R3, SR_TID.X ;  /* 0x0000000000037919 */ /* 0x000e2e0000002100 */
[----:B------:R-:W1:Y:S01]  /*0020*/  LDC R7, c[0x0][0x364] ;  /* 0x0000d900ff077b82 */ /* 0x000e620000000800 */
[----:B------:R-:W1:Y:S07]  /*0030*/  S2R R2, SR_TID.Y ;  /* 0x0000000000027919 */ /* 0x000e6e0000002200 */
[----:B------:R-:W0:Y:S08]  /*0040*/  S2UR UR5, SR_CTAID.X ;  /* 0x00000000000579c3 */ /* 0x000e300000002500 */
[----:B------:R-:W0:Y:S08]  /*0050*/  LDC R0, c[0x0][0x360] ;  /* 0x0000d800ff007b82 */ /* 0x000e300000000800 */
[----:B------:R-:W1:Y:S01]  /*0060*/  S2UR UR4, SR_CTAID.Y ;  /* 0x00000000000479c3 */ /* 0x000e620000002600 */
[----:B0-----:R-:W-:-:S05]  /*0070*/  IMAD R0, R0, UR5, R3 ;  /* 0x0000000500007c24 */ /* 0x001fca000f8e0203 */
[----:B------:R-:W-:Y:S01]  /*0080*/  ISETP.GT.AND P0, PT, R0, 0x7, PT ;  /* 0x000000070000780c */ /* 0x000fe20003f04270 */
[----:B-1----:R-:W-:-:S05]  /*0090*/  IMAD R7, R7, UR4, R2 ;  /* 0x0000000407077c24 */ /* 0x002fca000f8e0202 */
[----:B------:R-:W-:-:S13]  /*00a0*/  ISETP.GT.U32.OR P0, PT, R7, 0x7, P0 ;  /* 0x000000070700780c */ /* 0x000fda0000704470 */
[----:B------:R-:W-:Y:S05]  /*00b0*/  @P0 EXIT ;  /* 0x000000000000094d */ /* 0x000fea0003800000 */
[----:B------:R-:W0:Y:S01]  /*00c0*/  LDC.64 R4, c[0x0][0x380] ;  /* 0x0000e000ff047b82 */ /* 0x000e220000000a00 */
[----:B------:R-:W1:Y:S01]  /*00d0*/  LDCU.64 UR4, c[0x0][0x358] ;  /* 0x00006b00ff0477ac */ /* 0x000e620008000a00 */
[----:B------:R-:W-:-:S06]  /*00e0*/  SHF.L.U32 R7, R7, 0x3, RZ ;  /* 0x0000000307077819 */ /* 0x000fcc00000006ff */
[----:B------:R-:W2:Y:S01]  /*00f0*/  LDC.64 R2, c[0x0][0x388] ;  /* 0x0000e200ff027b82 */ /* 0x000ea20000000a00 */
[----:B0-----:R-:W-:-:S05]  /*0100*/  IMAD.WIDE.U32 R4, R7, 0x4, R4 ;  /* 0x0000000407047825 */ /* 0x001fca00078e0004 */
[----:B-1----:R-:W3:Y:S01]  /*0110*/  LDG.E R14, desc[UR4][R4.64] ;  /* 0x00000004040e7981 */ /* 0x002ee2000c1e1900 */
[----:B--2---:R-:W-:-:S03]  /*0120*/  IMAD.WIDE R2, R0, 0x4, R2 ;  /* 0x0000000400027825 */ /* 0x004fc600078e0202 */
[----:B------:R-:W2:Y:S04]  /*0130*/  LDG.E R16, desc[UR4][R4.64+0x4] ;  /* 0x0000040404107981 */ /* 0x000ea8000c1e1900 */
[----:B------:R-:W3:Y:S04]  /*0140*/  LDG.E R17, desc[UR4][R2.64] ;  /* 0x0000000402117981 */ /* 0x000ee8000c1e1900 */
[----:B------:R-:W2:Y:S04]  /*0150*/  LDG.E R19, desc[UR4][R2.64+0x20] ;  /* 0x0000200402137981 */ /* 0x000ea8000c1e1900 */
[----:B------:R-:W4:Y:S04]  /*0160*/  LDG.E R18, desc[UR4][R4.64+0x8] ;  /* 0x0000080404127981 */ /* 0x000f28000c1e1900 */
[----:B------:R-:W4:Y:S04]  /*0170*/  LDG.E R21, desc[UR4][R2.64+0x40] ;  /* 0x0000400402157981 */ /* 0x000f28000c1e1900 */
[----:B------:R-:W5:Y:S04]  /*0180*/  LDG.E R20, desc[UR4][R4.64+0xc] ;  /* 0x00000c0404147981 */ /* 0x000f68000c1e1900 */
        /* <DEDUP_REMOVED lines=8> */
[----:B------:R0:W5:Y:S02]  /*0210*/  LDG.E R15, desc[UR4][R2.64+0xe0] ;  /* 0x0000e004020f7981 */ /* 0x000164000c1e1900 */
[----:B0-----:R-:W0:Y:S01]  /*0220*/  LDC.64 R2, c[0x0][0x390] ;  /* 0x0000e400ff027b82 */ /* 0x001e220000000a00 */
[----:B------:R-:W-:-:S05]  /*0230*/  IADD3 R7, PT, PT, R0, R7, RZ ;  /* 0x0000000700077210 */ /* 0x000fca0007ffe0ff */
[----:B0-----:R-:W-:-:S04]  /*0240*/  IMAD.WIDE R2, R7, 0x4, R2 ;  /* 0x0000000407027825 */ /* 0x001fc800078e0202 */
[----:B---3--:R-:W-:Y:S02]  /*0250*/  IMAD R14, R14, R17, RZ ;  /* 0x000000110e0e7224 */ /* 0x008fe400078e02ff */
[----:B--2---:R-:W-:-:S03]  /*0260*/  IMAD R16, R16, R19, RZ ;  /* 0x0000001310107224 */ /* 0x004fc600078e02ff */
[----:B------:R-:W-:Y:S02]  /*0270*/  I2FP.F32.S32 R14, R14 ;  /* 0x0000000e000e7245 */ /* 0x000fe40000201400 */
[----:B------:R-:W-:Y:S01]  /*0280*/  I2FP.F32.S32 R17, R16 ;  /* 0x0000001000117245 */ /* 0x000fe20000201400 */
[----:B----4-:R-:W-:-:S04]  /*0290*/  IMAD R18, R18, R21, RZ ;  /* 0x0000001512127224 */ /* 0x010fc800078e02ff */
[----:B------:R-:W-:Y:S01]  /*02a0*/  FADD R14, R14, R17 ;  /* 0x000000110e0e7221 */ /* 0x000fe20000000000 */
[----:B------:R-:W-:Y:S01]  /*02b0*/  I2FP.F32.S32 R19, R18 ;  /* 0x0000001200137245 */ /* 0x000fe20000201400 */
[----:B-----5:R-:W-:-:S04]  /*02c0*/  IMAD R20, R20, R23, RZ ;  /* 0x0000001714147224 */ /* 0x020fc800078e02ff */
[----:B------:R-:W-:Y:S01]  /*02d0*/  FADD R14, R14, R19 ;  /* 0x000000130e0e7221 */ /* 0x000fe20000000000 */
[----:B------:R-:W-:Y:S01]  /*02e0*/  I2FP.F32.S32 R5, R20 ;  /* 0x0000001400057245 */ /* 0x000fe20000201400 */
[----:B------:R-:W-:-:S04]  /*02f0*/  IMAD R10, R13, R10, RZ ;  /* 0x0000000a0d0a7224 */ /* 0x000fc800078e02ff */
        /* <DEDUP_REMOVED lines=10> */
[----:B------:R-:W-:-:S05]  /*03a0*/  I2FP.F32.S32 R12, R12 ;  /* 0x0000000c000c7245 */ /* 0x000fca0000201400 */
[----:B------:R-:W-:-:S06]  /*03b0*/  FADD R5, R5, R12 ;  /* 0x0000000c05057221 */ /* 0x000fcc0000000000 */
[----:B------:R-:W0:Y:S02]  /*03c0*/  F2I.TRUNC.NTZ R5, R5 ;  /* 0x0000000500057305 */ /* 0x000e24000020f100 */
[----:B0-----:R-:W-:Y:S01]  /*03d0*/  STG.E desc[UR4][R2.64], R5 ;  /* 0x0000000502007986 */ /* 0x001fe2000c101904 */
[----:B------:R-:W-:Y:S05]  /*03e0*/  EXIT ;  /* 0x000000000000794d */ /* 0x000fea0003800000 */
.L_x_1:
        /* <DEDUP_REMOVED lines=9> */
.L_x_3:


//--------------------- .nv.shared._Z20tiledMatrixMulKernelPiS_S_ --------------------------
	.section	.nv.shared._Z20tiledMatrixMulKernelPiS_S_,"aw",@nobits
	.sectionflags	@""
	.align	4
.nv.shared._Z20tiledMatrixMulKernelPiS_S_:
	.zero		1152


//--------------------- .nv.shared.reserved.0     --------------------------
	.section	.nv.shared.reserved.0,"aw",@nobits
	.weak		__nv_reservedSMEM_offset_0_alias
	.size		__nv_reservedSMEM_offset_0_alias, 0, 64
	.other		__nv_reservedSMEM_offset_0_alias,@"STO_CUDA_RESERVED_SHARED STV_DEFAULT"
__nv_reservedSMEM_offset_0_alias:
	.zero		0
	.zero		64


//--------------------- .nv.constant0._Z20tiledMatrixMulKernelPiS_S_ --------------------------
	.section	.nv.constant0._Z20tiledMatrixMulKernelPiS_S_,"a",@progbits
	.sectionflags	@""
	.align	4
.nv.constant0._Z20tiledMatrixMulKernelPiS_S_:
	.zero		920


//--------------------- .nv.constant0._Z15matrixMulKernelPiS_S_ --------------------------
	.section	.nv.constant0._Z15matrixMulKernelPiS_S_,"a",@progbits
	.sectionflags	@""
	.align	4
.nv.constant0._Z15matrixMulKernelPiS_S_:
	.zero		920


//--------------------- SYMBOLS --------------------------

	.type		.nv.reservedSmem.offset0,@object
	.size		.nv.reservedSmem.offset0,0x4
	.type		.nv.reservedSmem.cap,@object
	.size		.nv.reservedSmem.cap,0x4
